	.headerflags	@"EF_CUDA_TEXMODE_UNIFIED EF_CUDA_64BIT_ADDRESS EF_CUDA_ACCELERATORS EF_CUDA_SM90 EF_CUDA_VIRTUAL_SM(EF_CUDA_SM90)"
	.elftype	@"ET_EXEC"


//--------------------- .nv.info                  --------------------------
	.section	.nv.info,"",@"SHT_CUDA_INFO"
	.align	4


	//----- nvinfo : EIATTR_REGCOUNT
	.align		4
        /*0000*/ 	.byte	0x04, 0x2f
        /*0002*/ 	.short	(.L_3 - .L_2)
	.align		4
.L_2:
        /*0004*/ 	.word	index@(triton_poi_fused__native_batch_norm_legit_no_training_convolution_relu_8)
        /*0008*/ 	.word	0x00000020


	//----- nvinfo : EIATTR_MIN_STACK_SIZE
	.align		4
.L_3:
        /*000c*/ 	.byte	0x04, 0x12
        /*000e*/ 	.short	(.L_5 - .L_4)
	.align		4
.L_4:
        /*0010*/ 	.word	index@(triton_poi_fused__native_batch_norm_legit_no_training_convolution_relu_8)
        /*0014*/ 	.word	0x00000000


	//----- nvinfo : EIATTR_FRAME_SIZE
	.align		4
.L_5:
        /*0018*/ 	.byte	0x04, 0x11
        /*001a*/ 	.short	(.L_7 - .L_6)
	.align		4
.L_6:
        /*001c*/ 	.word	index@(triton_poi_fused__native_batch_norm_legit_no_training_convolution_relu_8)
        /*0020*/ 	.word	0x00000000


	//----- nvinfo : EIATTR_MIN_STACK_SIZE
	.align		4
.L_7:
        /*0024*/ 	.byte	0x04, 0x12
        /*0026*/ 	.short	(.L_9 - .L_8)
	.align		4
.L_8:
        /*0028*/ 	.word	index@(triton_poi_fused__native_batch_norm_legit_no_training_convolution_relu_8)
        /*002c*/ 	.word	0x00000000
.L_9:


//--------------------- .nv.info.triton_poi_fused__native_batch_norm_legit_no_training_convolution_relu_8 --------------------------
	.section	.nv.info.triton_poi_fused__native_batch_norm_legit_no_training_convolution_relu_8,"",@"SHT_CUDA_INFO"
	.sectionflags	@""
	.align	4


	//----- nvinfo : EIATTR_CUDA_API_VERSION
	.align		4
        /*0000*/ 	.byte	0x04, 0x37
        /*0002*/ 	.short	(.L_11 - .L_10)
.L_10:
        /*0004*/ 	.word	0x0000007c


	//----- nvinfo : EIATTR_KPARAM_INFO
	.align		4
.L_11:
        /*0008*/ 	.byte	0x04, 0x17
        /*000a*/ 	.short	(.L_13 - .L_12)
.L_12:
        /*000c*/ 	.word	0x00000000
        /*0010*/ 	.short	0x0007
        /*0012*/ 	.short	0x0038
        /*0014*/ 	.byte	0x00, 0xf0, 0x11, 0x00


	//----- nvinfo : EIATTR_KPARAM_INFO
	.align		4
.L_13:
        /*0018*/ 	.byte	0x04, 0x17
        /*001a*/ 	.short	(.L_15 - .L_14)
.L_14:
        /*001c*/ 	.word	0x00000000
        /*0020*/ 	.short	0x0006
        /*0022*/ 	.short	0x0030
        /*0024*/ 	.byte	0x00, 0xf4, 0x21, 0x00


	//----- nvinfo : EIATTR_KPARAM_INFO
	.align		4
.L_15:
        /*0028*/ 	.byte	0x04, 0x17
        /*002a*/ 	.short	(.L_17 - .L_16)
.L_16:
        /*002c*/ 	.word	0x00000000
        /*0030*/ 	.short	0x0005
        /*0032*/ 	.short	0x0028
        /*0034*/ 	.byte	0x00, 0xf4, 0x21, 0x00


	//----- nvinfo : EIATTR_KPARAM_INFO
	.align		4
.L_17:
        /*0038*/ 	.byte	0x04, 0x17
        /*003a*/ 	.short	(.L_19 - .L_18)
.L_18:
        /*003c*/ 	.word	0x00000000
        /*0040*/ 	.short	0x0004
        /*0042*/ 	.short	0x0020
        /*0044*/ 	.byte	0x00, 0xf4, 0x21, 0x00


	//----- nvinfo : EIATTR_KPARAM_INFO
	.align		4
.L_19:
        /*0048*/ 	.byte	0x04, 0x17
        /*004a*/ 	.short	(.L_21 - .L_20)
.L_20:
        /*004c*/ 	.word	0x00000000
        /*0050*/ 	.short	0x0003
        /*0052*/ 	.short	0x0018
        /*0054*/ 	.byte	0x00, 0xf4, 0x21, 0x00


	//----- nvinfo : EIATTR_KPARAM_INFO
	.align		4
.L_21:
        /*0058*/ 	.byte	0x04, 0x17
        /*005a*/ 	.short	(.L_23 - .L_22)
.L_22:
        /*005c*/ 	.word	0x00000000
        /*0060*/ 	.short	0x0002
        /*0062*/ 	.short	0x0010
        /*0064*/ 	.byte	0x00, 0xf4, 0x21, 0x00


	//----- nvinfo : EIATTR_KPARAM_INFO
	.align		4
.L_23:
        /*0068*/ 	.byte	0x04, 0x17
        /*006a*/ 	.short	(.L_25 - .L_24)
.L_24:
        /*006c*/ 	.word	0x00000000
        /*0070*/ 	.short	0x0001
        /*0072*/ 	.short	0x0008
        /*0074*/ 	.byte	0x00, 0xf4, 0x21, 0x00


	//----- nvinfo : EIATTR_KPARAM_INFO
	.align		4
.L_25:
        /*0078*/ 	.byte	0x04, 0x17
        /*007a*/ 	.short	(.L_27 - .L_26)
.L_26:
        /*007c*/ 	.word	0x00000000
        /*0080*/ 	.short	0x0000
        /*0082*/ 	.short	0x0000
        /*0084*/ 	.byte	0x00, 0xf4, 0x21, 0x00


	//----- nvinfo : EIATTR_SPARSE_MMA_MASK
	.align		4
.L_27:
        /*0088*/ 	.byte	0x03, 0x50
        /*008a*/ 	.short	0x0000


	//----- nvinfo : EIATTR_MAXREG_COUNT
	.align		4
        /*008c*/ 	.byte	0x03, 0x1b
        /*008e*/ 	.short	0x00ff


	//----- nvinfo : EIATTR_EXIT_INSTR_OFFSETS
	.align		4
        /*0090*/ 	.byte	0x04, 0x1c
        /*0092*/ 	.short	(.L_29 - .L_28)


	//   ....[0]....
.L_28:
        /*0094*/ 	.word	0x000007b0


	//----- nvinfo : EIATTR_REQNTID
	.align		4
.L_29:
        /*0098*/ 	.byte	0x04, 0x10
        /*009a*/ 	.short	(.L_31 - .L_30)
.L_30:
        /*009c*/ 	.word	0x00000080
        /*00a0*/ 	.word	0x00000001
        /*00a4*/ 	.word	0x00000001


	//----- nvinfo : EIATTR_CBANK_PARAM_SIZE
	.align		4
.L_31:
        /*00a8*/ 	.byte	0x03, 0x19
        /*00aa*/ 	.short	0x003c


	//----- nvinfo : EIATTR_PARAM_CBANK
	.align		4
        /*00ac*/ 	.byte	0x04, 0x0a
        /*00ae*/ 	.short	(.L_33 - .L_32)
	.align		4
.L_32:
        /*00b0*/ 	.word	index@(.nv.constant0.triton_poi_fused__native_batch_norm_legit_no_training_convolution_relu_8)
        /*00b4*/ 	.short	0x0210
        /*00b6*/ 	.short	0x003c


	//----- nvinfo : EIATTR_SW_WAR
	.align		4
.L_33:
        /*00b8*/ 	.byte	0x04, 0x36
        /*00ba*/ 	.short	(.L_35 - .L_34)
.L_34:
        /*00bc*/ 	.word	0x00000008
.L_35:


//--------------------- .nv.callgraph             --------------------------
	.section	.nv.callgraph,"",@"SHT_CUDA_CALLGRAPH"
	.align	4
	.sectionentsize	8
	.align		4
        /*0000*/ 	.word	0x00000000
	.align		4
        /*0004*/ 	.word	0xffffffff
	.align		4
        /*0008*/ 	.word	0x00000000
	.align		4
        /*000c*/ 	.word	0xfffffffe
	.align		4
        /*0010*/ 	.word	0x00000000
	.align		4
        /*0014*/ 	.word	0xfffffffd
	.align		4
        /*0018*/ 	.word	0x00000000
	.align		4
        /*001c*/ 	.word	0xfffffffc


//--------------------- .nv.constant4             --------------------------
	.section	.nv.constant4,"a",@progbits
	.align	8
	.align		8
.nv.constant4:
        /*0000*/ 	.dword	_$_str
	.align		8
        /*0008*/ 	.dword	_$_str_$_2


//--------------------- .text.triton_poi_fused__native_batch_norm_legit_no_training_convolution_relu_8 --------------------------
	.section	.text.triton_poi_fused__native_batch_norm_legit_no_training_convolution_relu_8,"ax",@progbits
	.align	128
        .global         triton_poi_fused__native_batch_norm_legit_no_training_convolution_relu_8
        .type           triton_poi_fused__native_batch_norm_legit_no_training_convolution_relu_8,@function
        .size           triton_poi_fused__native_batch_norm_legit_no_training_convolution_relu_8,(.L_x_1 - triton_poi_fused__native_batch_norm_legit_no_training_convolution_relu_8)
        .other          triton_poi_fused__native_batch_norm_legit_no_training_convolution_relu_8,@"STO_CUDA_ENTRY STV_DEFAULT"
triton_poi_fused__native_batch_norm_legit_no_training_convolution_relu_8:
.text.triton_poi_fused__native_batch_norm_legit_no_training_convolution_relu_8:
[----:B------:R-:W-:Y:S01]  /*0000*/  LDC R1, c[0x0][0x28] ;  /* 0x00000a00ff017b82 */ /* 0x000fe20000000800 */
[----:B------:R-:W1:Y:S01]  /*0010*/  S2R R0, SR_TID.X ;  /* 0x0000000000007919 */ /* 0x000e620000002100 */
[----:B------:R-:W-:-:S06]  /*0020*/  ULDC.64 UR4, c[0x0][0x208] ;  /* 0x0000820000047ab9 */ /* 0x000fcc0000000a00 */
[----:B------:R-:W2:Y:S01]  /*0030*/  LDC.64 R28, c[0x0][0x218] ;  /* 0x00008600ff1c7b82 */ /* 0x000ea20000000a00 */
[----:B------:R-:W3:Y:S07]  /*0040*/  S2R R5, SR_CTAID.X ;  /* 0x0000000000057919 */ /* 0x000eee0000002500 */
[----:B------:R-:W4:Y:S08]  /*0050*/  LDC.64 R26, c[0x0][0x220] ;  /* 0x00008800ff1a7b82 */ /* 0x000f300000000a00 */
[----:B------:R-:W5:Y:S01]  /*0060*/  LDC.64 R22, c[0x0][0x230] ;  /* 0x00008c00ff167b82 */ /* 0x000f620000000a00 */
[----:B-1----:R-:W-:-:S02]  /*0070*/  SHF.L.U32 R0, R0, 0x2, RZ ;  /* 0x0000000200007819 */ /* 0x002fc400000006ff */
[----:B---3--:R-:W-:Y:S02]  /*0080*/  SHF.R.S32.HI R3, RZ, 0x15, R5 ;  /* 0x00000015ff037819 */ /* 0x008fe40000011405 */
[----:B------:R-:W-:Y:S02]  /*0090*/  LOP3.LUT R0, R0, 0x1fc, RZ, 0xc0, !PT ;  /* 0x000001fc00007812 */ /* 0x000fe400078ec0ff */
[----:B------:R-:W-:Y:S02]  /*00a0*/  SGXT R3, R3, 0x1 ;  /* 0x000000010303781a */ /* 0x000fe40000000200 */
[----:B------:R-:W-:Y:S02]  /*00b0*/  LEA R0, R5, R0, 0xa ;  /* 0x0000000005007211 */ /* 0x000fe400078e50ff */
[----:B------:R-:W1:Y:S02]  /*00c0*/  LDC.64 R4, c[0x0][0x228] ;  /* 0x00008a00ff047b82 */ /* 0x000e640000000a00 */
[----:B------:R-:W-:-:S04]  /*00d0*/  LEA.HI R3, R3, R0, RZ, 0xa ;  /* 0x0000000003037211 */ /* 0x000fc800078f50ff */
[----:B------:R-:W-:Y:S02]  /*00e0*/  SHF.R.S32.HI R9, RZ, 0xa, R3 ;  /* 0x0000000aff097819 */ /* 0x000fe40000011403 */
[----:B------:R-:W-:Y:S02]  /*00f0*/  IADD3 R3, R3, 0x200, RZ ;  /* 0x0000020003037810 */ /* 0x000fe40007ffe0ff */
[----:B------:R-:W-:Y:S02]  /*0100*/  LEA.HI R2, R9, R9, RZ, 0x7 ;  /* 0x0000000909027211 */ /* 0x000fe400078f38ff */
[----:B------:R-:W-:Y:S02]  /*0110*/  SHF.R.S32.HI R3, RZ, 0xa, R3 ;  /* 0x0000000aff037819 */ /* 0x000fe40000011403 */
[----:B------:R-:W-:Y:S02]  /*0120*/  LOP3.LUT R2, R2, 0xffffff80, RZ, 0xc0, !PT ;  /* 0xffffff8002027812 */ /* 0x000fe400078ec0ff */
[----:B------:R-:W-:-:S02]  /*0130*/  LEA.HI R6, R3, R3, RZ, 0x7 ;  /* 0x0000000303067211 */ /* 0x000fc400078f38ff */
[----:B------:R-:W-:Y:S02]  /*0140*/  IADD3 R9, R9, -R2, RZ ;  /* 0x8000000209097210 */ /* 0x000fe40007ffe0ff */
[----:B------:R-:W-:-:S04]  /*0150*/  LOP3.LUT R6, R6, 0xffffff80, RZ, 0xc0, !PT ;  /* 0xffffff8006067812 */ /* 0x000fc800078ec0ff */
[----:B------:R-:W-:Y:S01]  /*0160*/  IADD3 R3, R3, -R6, RZ ;  /* 0x8000000603037210 */ /* 0x000fe20007ffe0ff */
[--C-:B-1----:R-:W-:Y:S01]  /*0170*/  IMAD.WIDE R12, R9, 0x4, R4.reuse ;  /* 0x00000004090c7825 */ /* 0x102fe200078e0204 */
[----:B------:R-:W1:Y:S03]  /*0180*/  LDC.64 R6, c[0x0][0x210] ;  /* 0x00008400ff067b82 */ /* 0x000e660000000a00 */
[----:B------:R-:W-:Y:S01]  /*0190*/  IMAD.WIDE R24, R3, 0x4, R4 ;  /* 0x0000000403187825 */ /* 0x000fe200078e0204 */
[----:B------:R-:W3:Y:S04]  /*01a0*/  LDG.E.EL R21, desc[UR4][R12.64] ;  /* 0x000000040c157981 */ /* 0x000ee8000c2e1900 */
[----:B------:R-:W5:Y:S01]  /*01b0*/  LDC.64 R4, c[0x0][0x238] ;  /* 0x00008e00ff047b82 */ /* 0x000f620000000a00 */
[----:B------:R-:W3:Y:S01]  /*01c0*/  LDG.E.EL R24, desc[UR4][R24.64] ;  /* 0x0000000418187981 */ /* 0x000ee2000c2e1900 */
[----:B--2---:R-:W-:-:S05]  /*01d0*/  IMAD.WIDE R10, R9, 0x4, R28 ;  /* 0x00000004090a7825 */ /* 0x004fca00078e021c */
[----:B------:R4:W2:Y:S01]  /*01e0*/  LDG.E.EL R19, desc[UR4][R10.64] ;  /* 0x000000040a137981 */ /* 0x0008a2000c2e1900 */
[----:B-1----:R-:W-:-:S04]  /*01f0*/  IMAD.WIDE R6, R0, 0x4, R6 ;  /* 0x0000000400067825 */ /* 0x002fc800078e0206 */
[C---:B----4-:R-:W-:Y:S01]  /*0200*/  IMAD.WIDE R10, R9.reuse, 0x4, R26 ;  /* 0x00000004090a7825 */ /* 0x050fe200078e021a */
[----:B------:R-:W2:Y:S04]  /*0210*/  LDG.E.128 R12, desc[UR4][R6.64] ;  /* 0x00000004060c7981 */ /* 0x000ea8000c1e1d00 */
[----:B------:R-:W4:Y:S01]  /*0220*/  LDG.E.EL R18, desc[UR4][R10.64] ;  /* 0x000000040a127981 */ /* 0x000f22000c2e1900 */
[----:B-----5:R-:W-:-:S04]  /*0230*/  IMAD.WIDE R16, R9, 0x4, R22 ;  /* 0x0000000409107825 */ /* 0x020fc800078e0216 */
[----:B0-----:R-:W-:Y:S02]  /*0240*/  IMAD.WIDE R8, R9, 0x4, R4 ;  /* 0x0000000409087825 */ /* 0x001fe400078e0204 */
[----:B------:R-:W5:Y:S02]  /*0250*/  LDG.E.EL R17, desc[UR4][R16.64] ;  /* 0x0000000410117981 */ /* 0x000f64000c2e1900 */
[C---:B------:R-:W-:Y:S02]  /*0260*/  IMAD.WIDE R28, R3.reuse, 0x4, R28 ;  /* 0x00000004031c7825 */ /* 0x040fe400078e021c */
[----:B------:R-:W5:Y:S02]  /*0270*/  LDG.E.EL R20, desc[UR4][R8.64] ;  /* 0x0000000408147981 */ /* 0x000f64000c2e1900 */
[C---:B------:R-:W-:Y:S02]  /*0280*/  IMAD.WIDE R26, R3.reuse, 0x4, R26 ;  /* 0x00000004031a7825 */ /* 0x040fe400078e021a */
[----:B------:R0:W5:Y:S04]  /*0290*/  LDG.E.EL R16, desc[UR4][R28.64] ;  /* 0x000000041c107981 */ /* 0x000168000c2e1900 */
[----:B------:R-:W5:Y:S01]  /*02a0*/  LDG.E.128 R8, desc[UR4][R6.64+0x800] ;  /* 0x0008000406087981 */ /* 0x000f62000c1e1d00 */
[----:B------:R-:W-:-:S03]  /*02b0*/  IMAD.WIDE R4, R3, 0x4, R4 ;  /* 0x0000000403047825 */ /* 0x000fc600078e0204 */
[----:B------:R-:W5:Y:S01]  /*02c0*/  LDG.E.EL R2, desc[UR4][R26.64] ;  /* 0x000000041a027981 */ /* 0x000f62000c2e1900 */
[----:B------:R-:W-:-:S03]  /*02d0*/  IMAD.WIDE R22, R3, 0x4, R22 ;  /* 0x0000000403167825 */ /* 0x000fc600078e0216 */
[----:B------:R-:W5:Y:S04]  /*02e0*/  LDG.E.EL R4, desc[UR4][R4.64] ;  /* 0x0000000404047981 */ /* 0x000f68000c2e1900 */
[----:B------:R1:W5:Y:S01]  /*02f0*/  LDG.E.EL R3, desc[UR4][R22.64] ;  /* 0x0000000416037981 */ /* 0x000362000c2e1900 */
[----:B---3--:R-:W-:Y:S01]  /*0300*/  FADD R21, R21, 9.9999997473787516356e-06 ;  /* 0x3727c5ac15157421 */ /* 0x008fe20000000000 */
[----:B------:R-:W-:-:S03]  /*0310*/  FADD R24, R24, 9.9999997473787516356e-06 ;  /* 0x3727c5ac18187421 */ /* 0x000fc60000000000 */
[----:B------:R-:W3:Y:S08]  /*0320*/  MUFU.SQRT R25, R21 ;  /* 0x0000001500197308 */ /* 0x000ef00000002000 */
[----:B0-----:R-:W0:Y:S01]  /*0330*/  MUFU.SQRT R28, R24 ;  /* 0x00000018001c7308 */ /* 0x001e220000002000 */
[C---:B---3--:R-:W-:Y:S02]  /*0340*/  FSETP.GT.AND P0, PT, R25.reuse, 8.50705917302346158658e+37, PT ;  /* 0x7e8000001900780b */ /* 0x048fe40003f04000 */
[----:B------:R-:W-:-:S02]  /*0350*/  FSETP.GEU.AND P2, PT, R25, 1.175494350822287508e-38, PT ;  /* 0x008000001900780b */ /* 0x000fc40003f4e000 */
[C---:B0-----:R-:W-:Y:S02]  /*0360*/  FSETP.GT.AND P1, PT, R28.reuse, 8.50705917302346158658e+37, PT ;  /* 0x7e8000001c00780b */ /* 0x041fe40003f24000 */
[----:B------:R-:W-:-:S07]  /*0370*/  FSETP.GEU.AND P3, PT, R28, 1.175494350822287508e-38, PT ;  /* 0x008000001c00780b */ /* 0x000fce0003f6e000 */
[----:B------:R-:W-:Y:S01]  /*0380*/  @P0 FMUL R25, R25, 0.25 ;  /* 0x3e80000019190820 */ /* 0x000fe20000400000 */
[----:B------:R-:W-:-:S03]  /*0390*/  HFMA2.MMA R24, -RZ, RZ, 1.625, 0 ;  /* 0x3e800000ff187435 */ /* 0x000fc600000001ff */
[----:B------:R-:W-:Y:S01]  /*03a0*/  @!P2 FMUL R25, R25, 16777216 ;  /* 0x4b8000001919a820 */ /* 0x000fe20000400000 */
[----:B------:R-:W-:-:S04]  /*03b0*/  @P1 FMUL R28, R28, 0.25 ;  /* 0x3e8000001c1c1820 */ /* 0x000fc80000400000 */
[----:B------:R-:W-:Y:S01]  /*03c0*/  @!P3 FMUL R28, R28, 16777216 ;  /* 0x4b8000001c1cb820 */ /* 0x000fe20000400000 */
[----:B------:R-:W0:Y:S01]  /*03d0*/  MUFU.RCP R25, R25 ;  /* 0x0000001900197308 */ /* 0x000e220000001000 */
[----:B-1----:R-:W-:-:S07]  /*03e0*/  FSEL R22, R24, 1, P0 ;  /* 0x3f80000018167808 */ /* 0x002fce0000000000 */
[----:B------:R1:W3:Y:S01]  /*03f0*/  MUFU.RCP R5, R28 ;  /* 0x0000001c00057308 */ /* 0x0002e20000001000 */
[----:B------:R-:W-:Y:S01]  /*0400*/  FSEL R24, R24, 1, P1 ;  /* 0x3f80000018187808 */ /* 0x000fe20000800000 */
[----:B------:R-:W-:Y:S01]  /*0410*/  @!P2 FMUL R22, R22, 16777216 ;  /* 0x4b8000001616a820 */ /* 0x000fe20000400000 */
[--C-:B--2---:R-:W-:Y:S01]  /*0420*/  FADD R13, R13, R19.reuse ;  /* 0x000000130d0d7221 */ /* 0x104fe20000000000 */
[--C-:B------:R-:W-:Y:S01]  /*0430*/  FADD R12, R12, R19.reuse ;  /* 0x000000130c0c7221 */ /* 0x100fe20000000000 */
[--C-:B------:R-:W-:Y:S01]  /*0440*/  FADD R14, R14, R19.reuse ;  /* 0x000000130e0e7221 */ /* 0x100fe20000000000 */
[----:B------:R-:W-:Y:S01]  /*0450*/  @!P3 FMUL R24, R24, 16777216 ;  /* 0x4b8000001818b820 */ /* 0x000fe20000400000 */
[----:B------:R-:W-:Y:S01]  /*0460*/  FADD R15, R15, R19 ;  /* 0x000000130f0f7221 */ /* 0x000fe20000000000 */
[----:B0-----:R-:W-:Y:S01]  /*0470*/  FMUL R21, R25, R22 ;  /* 0x0000001619157220 */ /* 0x001fe20000400000 */
[C---:B----4-:R-:W-:Y:S01]  /*0480*/  FADD R22, -R18.reuse, R12 ;  /* 0x0000000c12167221 */ /* 0x050fe20000000100 */
[C---:B------:R-:W-:Y:S01]  /*0490*/  FADD R26, -R18.reuse, R14 ;  /* 0x0000000e121a7221 */ /* 0x040fe20000000100 */
[C---:B-1----:R-:W-:Y:S01]  /*04a0*/  FADD R28, -R18.reuse, R15 ;  /* 0x0000000f121c7221 */ /* 0x042fe20000000100 */
[----:B---3--:R-:W-:Y:S01]  /*04b0*/  FMUL R5, R5, R24 ;  /* 0x0000001805057220 */ /* 0x008fe20000400000 */
[----:B------:R-:W-:-:S02]  /*04c0*/  FADD R24, -R18, R13 ;  /* 0x0000000d12187221 */ /* 0x000fc40000000100 */
[----:B------:R-:W0:Y:S01]  /*04d0*/  LDC.64 R18, c[0x0][0x240] ;  /* 0x00009000ff127b82 */ /* 0x000e220000000a00 */
[C---:B------:R-:W-:Y:S01]  /*04e0*/  FMUL R27, R21.reuse, R22 ;  /* 0x00000016151b7220 */ /* 0x040fe20000400000 */
[C---:B------:R-:W-:Y:S01]  /*04f0*/  FMUL R24, R21.reuse, R24 ;  /* 0x0000001815187220 */ /* 0x040fe20000400000 */
[C---:B------:R-:W-:Y:S01]  /*0500*/  FMUL R23, R21.reuse, R26 ;  /* 0x0000001a15177220 */ /* 0x040fe20000400000 */
[----:B------:R-:W-:Y:S01]  /*0510*/  FMUL R25, R21, R28 ;  /* 0x0000001c15197220 */ /* 0x000fe20000400000 */
[--C-:B-----5:R-:W-:Y:S01]  /*0520*/  FADD R9, R9, R16.reuse ;  /* 0x0000001009097221 */ /* 0x120fe20000000000 */
[--C-:B------:R-:W-:Y:S01]  /*0530*/  FADD R8, R8, R16.reuse ;  /* 0x0000001008087221 */ /* 0x100fe20000000000 */
[--C-:B------:R-:W-:Y:S01]  /*0540*/  FADD R10, R10, R16.reuse ;  /* 0x000000100a0a7221 */ /* 0x100fe20000000000 */
[----:B------:R-:W-:Y:S01]  /*0550*/  FADD R11, R11, R16 ;  /* 0x000000100b0b7221 */ /* 0x000fe20000000000 */
[C-C-:B------:R-:W-:Y:S01]  /*0560*/  FFMA R22, R17.reuse, R24, R20.reuse ;  /* 0x0000001811167223 */ /* 0x140fe20000000014 */
[C-C-:B------:R-:W-:Y:S01]  /*0570*/  FFMA R21, R17.reuse, R27, R20.reuse ;  /* 0x0000001b11157223 */ /* 0x140fe20000000014 */
[C-C-:B------:R-:W-:Y:S01]  /*0580*/  FFMA R23, R17.reuse, R23, R20.reuse ;  /* 0x0000001711177223 */ /* 0x140fe20000000014 */
[----:B------:R-:W-:Y:S01]  /*0590*/  FFMA R17, R17, R25, R20 ;  /* 0x0000001911117223 */ /* 0x000fe20000000014 */
[C---:B------:R-:W-:Y:S01]  /*05a0*/  FADD R20, -R2.reuse, R9 ;  /* 0x0000000902147221 */ /* 0x040fe20000000100 */
[C---:B------:R-:W-:Y:S01]  /*05b0*/  FADD R16, -R2.reuse, R8 ;  /* 0x0000000802107221 */ /* 0x040fe20000000100 */
[C---:B------:R-:W-:Y:S01]  /*05c0*/  FADD R24, -R2.reuse, R10 ;  /* 0x0000000a02187221 */ /* 0x040fe20000000100 */
[----:B------:R-:W-:Y:S01]  /*05d0*/  FADD R2, -R2, R11 ;  /* 0x0000000b02027221 */ /* 0x000fe20000000100 */
[C---:B------:R-:W-:Y:S01]  /*05e0*/  FMUL R20, R5.reuse, R20 ;  /* 0x0000001405147220 */ /* 0x040fe20000400000 */
[C---:B------:R-:W-:Y:S01]  /*05f0*/  FMUL R29, R5.reuse, R16 ;  /* 0x00000010051d7220 */ /* 0x040fe20000400000 */
[C---:B------:R-:W-:Y:S01]  /*0600*/  FMUL R27, R5.reuse, R24 ;  /* 0x00000018051b7220 */ /* 0x040fe20000400000 */
[----:B------:R-:W-:Y:S01]  /*0610*/  FMUL R25, R5, R2 ;  /* 0x0000000205197220 */ /* 0x000fe20000400000 */
[C-C-:B------:R-:W-:Y:S01]  /*0620*/  FFMA R5, R3.reuse, R20, R4.reuse ;  /* 0x0000001403057223 */ /* 0x140fe20000000004 */
[C-C-:B------:R-:W-:Y:S01]  /*0630*/  FFMA R20, R3.reuse, R29, R4.reuse ;  /* 0x0000001d03147223 */ /* 0x140fe20000000004 */
[C-C-:B------:R-:W-:Y:S01]  /*0640*/  FFMA R24, R3.reuse, R27, R4.reuse ;  /* 0x0000001b03187223 */ /* 0x140fe20000000004 */
[----:B------:R-:W-:Y:S01]  /*0650*/  FFMA R25, R3, R25, R4 ;  /* 0x0000001903197223 */ /* 0x000fe20000000004 */
[----:B------:R-:W-:Y:S01]  /*0660*/  FSETP.GEU.AND P6, PT, R17, RZ, PT ;  /* 0x000000ff1100720b */ /* 0x000fe20003fce000 */
[----:B0-----:R-:W-:Y:S01]  /*0670*/  IMAD.WIDE R2, R0, 0x4, R18 ;  /* 0x0000000400027825 */ /* 0x001fe200078e0212 */
[----:B------:R-:W-:-:S02]  /*0680*/  FSETP.GEU.AND P0, PT, R23, RZ, PT ;  /* 0x000000ff1700720b */ /* 0x000fc40003f0e000 */
[----:B------:R-:W-:Y:S02]  /*0690*/  FSETP.GEU.AND P1, PT, R22, RZ, PT ;  /* 0x000000ff1600720b */ /* 0x000fe40003f2e000 */
[----:B------:R-:W-:Y:S02]  /*06a0*/  FSETP.GEU.AND P2, PT, R21, RZ, PT ;  /* 0x000000ff1500720b */ /* 0x000fe40003f4e000 */
[----:B------:R-:W-:Y:S02]  /*06b0*/  SEL R19, R17, RZ, P6 ;  /* 0x000000ff11137207 */ /* 0x000fe40003000000 */
[----:B------:R-:W-:Y:S02]  /*06c0*/  FSETP.GEU.AND P3, PT, R25, RZ, PT ;  /* 0x000000ff1900720b */ /* 0x000fe40003f6e000 */
[----:B------:R-:W-:Y:S02]  /*06d0*/  FSETP.GEU.AND P4, PT, R24, RZ, PT ;  /* 0x000000ff1800720b */ /* 0x000fe40003f8e000 */
[----:B------:R-:W-:-:S02]  /*06e0*/  FSETP.GEU.AND P5, PT, R5, RZ, PT ;  /* 0x000000ff0500720b */ /* 0x000fc40003fae000 */
[----:B------:R-:W-:Y:S02]  /*06f0*/  FSETP.GEU.AND P6, PT, R20, RZ, PT ;  /* 0x000000ff1400720b */ /* 0x000fe40003fce000 */
[----:B------:R-:W-:Y:S02]  /*0700*/  SEL R18, R23, RZ, P0 ;  /* 0x000000ff17127207 */ /* 0x000fe40000000000 */
[----:B------:R-:W-:Y:S02]  /*0710*/  SEL R17, R22, RZ, P1 ;  /* 0x000000ff16117207 */ /* 0x000fe40000800000 */
[----:B------:R-:W-:Y:S02]  /*0720*/  SEL R16, R21, RZ, P2 ;  /* 0x000000ff15107207 */ /* 0x000fe40001000000 */
[----:B------:R-:W-:Y:S02]  /*0730*/  SEL R23, R25, RZ, P3 ;  /* 0x000000ff19177207 */ /* 0x000fe40001800000 */
[----:B------:R-:W-:-:S02]  /*0740*/  SEL R22, R24, RZ, P4 ;  /* 0x000000ff18167207 */ /* 0x000fc40002000000 */
[----:B------:R-:W-:Y:S02]  /*0750*/  SEL R21, R5, RZ, P5 ;  /* 0x000000ff05157207 */ /* 0x000fe40002800000 */
[----:B------:R-:W-:Y:S01]  /*0760*/  SEL R20, R20, RZ, P6 ;  /* 0x000000ff14147207 */ /* 0x000fe20003000000 */
[----:B------:R-:W-:Y:S04]  /*0770*/  STG.E.128 desc[UR4][R6.64], R12 ;  /* 0x0000000c06007986 */ /* 0x000fe8000c101d04 */
[----:B------:R-:W-:Y:S04]  /*0780*/  STG.E.128 desc[UR4][R6.64+0x800], R8 ;  /* 0x0008000806007986 */ /* 0x000fe8000c101d04 */
[----:B------:R-:W-:Y:S04]  /*0790*/  STG.E.128 desc[UR4][R2.64], R16 ;  /* 0x0000001002007986 */ /* 0x000fe8000c101d04 */
[----:B------:R-:W-:Y:S01]  /*07a0*/  STG.E.128 desc[UR4][R2.64+0x800], R20 ;  /* 0x0008001402007986 */ /* 0x000fe2000c101d04 */
[----:B------:R-:W-:Y:S05]  /*07b0*/  EXIT ;  /* 0x000000000000794d */ /* 0x000fea0003800000 */
.L_x_0:
[----:B------:R-:W-:-:S00]  /*07c0*/  BRA `(.L_x_0) ;  /* 0xfffffffc00fc7947 */ /* 0x000fc0000383ffff */
[----:B------:R-:W-:-:S00]  /*07d0*/  NOP ;  /* 0x0000000000007918 */ /* 0x000fc00000000000 */
        /* <DEDUP_REMOVED lines=10> */
.L_x_1:


//--------------------- .nv.global.init           --------------------------
	.section	.nv.global.init,"aw",@progbits
.nv.global.init:
	.type		_$_str,@object
	.size		_$_str,(_$_str_$_2 - _$_str)
_$_str:
        /*0000*/ 	.byte	0x5f, 0x5f, 0x43, 0x55, 0x44, 0x41, 0x5f, 0x46, 0x54, 0x5a, 0x00
	.type		_$_str_$_2,@object
	.size		_$_str_$_2,(.L_1 - _$_str_$_2)
_$_str_$_2:
        /*000b*/ 	.byte	0x5f, 0x5f, 0x43, 0x55, 0x44, 0x41, 0x5f, 0x50, 0x52, 0x45, 0x43, 0x5f, 0x53, 0x51, 0x52, 0x54
        /*001b*/ 	.byte	0x00
.L_1:


//--------------------- .nv.constant0.triton_poi_fused__native_batch_norm_legit_no_training_convolution_relu_8 --------------------------
	.section	.nv.constant0.triton_poi_fused__native_batch_norm_legit_no_training_convolution_relu_8,"a",@progbits
	.sectionflags	@""
	.align	4
.nv.constant0.triton_poi_fused__native_batch_norm_legit_no_training_convolution_relu_8:
	.zero		588
